//
// Generated by NVIDIA NVVM Compiler
//
// Compiler Build ID: CL-36424714
// Cuda compilation tools, release 13.0, V13.0.88
// Based on NVVM 20.0.0
//

.version 9.0
.target sm_100
.address_size 64

	// .globl	_Z11mover_autosPiS_i

.visible .entry _Z11mover_autosPiS_i(
	.param .u64 .ptr .align 1 _Z11mover_autosPiS_i_param_0,
	.param .u64 .ptr .align 1 _Z11mover_autosPiS_i_param_1,
	.param .u32 _Z11mover_autosPiS_i_param_2
)
{
	.reg .pred 	%p<2>;
	.reg .b32 	%r<4>;
	.reg .b64 	%rd<5>;

	ld.param.u64 	%rd1, [_Z11mover_autosPiS_i_param_1];
	ld.param.u32 	%r2, [_Z11mover_autosPiS_i_param_2];
	mov.u32 	%r1, %tid.x;
	setp.ge.s32 	%p1, %r1, %r2;
	@%p1 bra 	$L__BB0_2;
	cvta.to.global.u64 	%rd2, %rd1;
	mul.wide.u32 	%rd3, %r1, 4;
	add.s64 	%rd4, %rd2, %rd3;
	mov.b32 	%r3, 3;
	st.global.u32 	[%rd4], %r3;
$L__BB0_2:
	ret;

}


// ===== COMPILED SASS (sm_100) =====

	.target	sm_100

	.elftype	@"ET_EXEC"


//--------------------- .note.nv.tkinfo           --------------------------
	.section	.note.nv.tkinfo,"",@"SHT_NOTE"
	.sectionflags	@"SHF_NOTE_NV_TKINFO"
	.tkinfo
        /*0018*/ 	.word	0x00000002
        /*0030*/ 	.string	""
        /*0030*/ 	.string	"ptxas"
        /*0030*/ 	.string	"Cuda compilation tools, release 13.0, V13.0.88"
        /*0030*/ 	.string	"Build cuda_13.0.r13.0/compiler.36424714_0"
        /*0030*/ 	.string	"-arch sm_100 -m 64 "



//--------------------- .note.nv.cuinfo           --------------------------
	.section	.note.nv.cuinfo,"",@"SHT_NOTE"
	.sectionflags	@"SHF_NOTE_NV_CUINFO"
        /*0018*/ 	.short	0x0002
        /*001a*/ 	.short	0x0064
        /*001c*/ 	.short	0x0082
	.zero		2


//--------------------- .nv.info                  --------------------------
	.section	.nv.info,"",@"SHT_CUDA_INFO"
	.align	4


	//----- nvinfo : EIATTR_REGCOUNT
	.align		4
        /*0000*/ 	.byte	0x04, 0x2f
        /*0002*/ 	.short	(.L_1 - .L_0)
	.align		4
.L_0:
        /*0004*/ 	.word	index@(_Z11mover_autosPiS_i)
        /*0008*/ 	.word	0x0000000a


	//----- nvinfo : EIATTR_FRAME_SIZE
	.align		4
.L_1:
        /*000c*/ 	.byte	0x04, 0x11
        /*000e*/ 	.short	(.L_3 - .L_2)
	.align		4
.L_2:
        /*0010*/ 	.word	index@(_Z11mover_autosPiS_i)
        /*0014*/ 	.word	0x00000000


	//----- nvinfo : EIATTR_MIN_STACK_SIZE
	.align		4
.L_3:
        /*0018*/ 	.byte	0x04, 0x12
        /*001a*/ 	.short	(.L_5 - .L_4)
	.align		4
.L_4:
        /*001c*/ 	.word	index@(_Z11mover_autosPiS_i)
        /*0020*/ 	.word	0x00000000
.L_5:


//--------------------- .nv.compat                --------------------------
	.section	.nv.compat,"",@"SHT_CUDA_COMPAT_INFO"
	.align	4
        /*0000*/ 	.byte	0x02, 0x09, 0x00, 0x00, 0x02, 0x02, 0x01, 0x00, 0x02, 0x05, 0x05, 0x00, 0x03, 0x07, 0x01, 0x01
        /*0010*/ 	.byte	0x02, 0x03, 0x00, 0x00, 0x02, 0x06, 0x01, 0x00, 0x04, 0x0b, 0x08, 0x00, 0x09, 0x00, 0x00, 0x00
        /*0020*/ 	.byte	0x00, 0x00, 0x00, 0x00


//--------------------- .nv.info._Z11mover_autosPiS_i --------------------------
	.section	.nv.info._Z11mover_autosPiS_i,"",@"SHT_CUDA_INFO"
	.sectionflags	@""
	.align	4


	//----- nvinfo : EIATTR_CUDA_API_VERSION
	.align		4
        /*0000*/ 	.byte	0x04, 0x37
        /*0002*/ 	.short	(.L_7 - .L_6)
.L_6:
        /*0004*/ 	.word	0x00000082


	//----- nvinfo : EIATTR_KPARAM_INFO
	.align		4
.L_7:
        /*0008*/ 	.byte	0x04, 0x17
        /*000a*/ 	.short	(.L_9 - .L_8)
.L_8:
        /*000c*/ 	.word	0x00000000
        /*0010*/ 	.short	0x0002
        /*0012*/ 	.short	0x0010
        /*0014*/ 	.byte	0x00, 0xf0, 0x11, 0x00


	//----- nvinfo : EIATTR_KPARAM_INFO
	.align		4
.L_9:
        /*0018*/ 	.byte	0x04, 0x17
        /*001a*/ 	.short	(.L_11 - .L_10)
.L_10:
        /*001c*/ 	.word	0x00000000
        /*0020*/ 	.short	0x0001
        /*0022*/ 	.short	0x0008
        /*0024*/ 	.byte	0x00, 0xf5, 0x21, 0x00


	//----- nvinfo : EIATTR_KPARAM_INFO
	.align		4
.L_11:
        /*0028*/ 	.byte	0x04, 0x17
        /*002a*/ 	.short	(.L_13 - .L_12)
.L_12:
        /*002c*/ 	.word	0x00000000
        /*0030*/ 	.short	0x0000
        /*0032*/ 	.short	0x0000
        /*0034*/ 	.byte	0x00, 0xf5, 0x21, 0x00


	//----- nvinfo : EIATTR_SPARSE_MMA_MASK
	.align		4
.L_13:
        /*0038*/ 	.byte	0x03, 0x50
        /*003a*/ 	.short	0x0000


	//----- nvinfo : EIATTR_MAXREG_COUNT
	.align		4
        /*003c*/ 	.byte	0x03, 0x1b
        /*003e*/ 	.short	0x00ff


	//----- nvinfo : EIATTR_MERCURY_ISA_VERSION
	.align		4
        /*0040*/ 	.byte	0x03, 0x5f
        /*0042*/ 	.short	0x0101


	//----- nvinfo : EIATTR_VRC_CTA_INIT_COUNT
	.align		4
        /*0044*/ 	.byte	0x02, 0x4a
	.zero		1
	.zero		1


	//----- nvinfo : EIATTR_EXIT_INSTR_OFFSETS
	.align		4
        /*0048*/ 	.byte	0x04, 0x1c
        /*004a*/ 	.short	(.L_15 - .L_14)


	//   ....[0]....
.L_14:
        /*004c*/ 	.word	0x00000040


	//   ....[1]....
        /*0050*/ 	.word	0x000000a0


	//----- nvinfo : EIATTR_CBANK_PARAM_SIZE
	.align		4
.L_15:
        /*0054*/ 	.byte	0x03, 0x19
        /*0056*/ 	.short	0x0014


	//----- nvinfo : EIATTR_PARAM_CBANK
	.align		4
        /*0058*/ 	.byte	0x04, 0x0a
        /*005a*/ 	.short	(.L_17 - .L_16)
	.align		4
.L_16:
        /*005c*/ 	.word	index@(.nv.constant0._Z11mover_autosPiS_i)
        /*0060*/ 	.short	0x0380
        /*0062*/ 	.short	0x0014


	//----- nvinfo : EIATTR_SW_WAR
	.align		4
.L_17:
        /*0064*/ 	.byte	0x04, 0x36
        /*0066*/ 	.short	(.L_19 - .L_18)
.L_18:
        /*0068*/ 	.word	0x00000008
.L_19:


//--------------------- .nv.callgraph             --------------------------
	.section	.nv.callgraph,"",@"SHT_CUDA_CALLGRAPH"
	.align	4
	.sectionentsize	8
	.align		4
        /*0000*/ 	.word	0x00000000
	.align		4
        /*0004*/ 	.word	0xffffffff
	.align		4
        /*0008*/ 	.word	0x00000000
	.align		4
        /*000c*/ 	.word	0xfffffffe
	.align		4
        /*0010*/ 	.word	0x00000000
	.align		4
        /*0014*/ 	.word	0xfffffffd
	.align		4
        /*0018*/ 	.word	0x00000000
	.align		4
        /*001c*/ 	.word	0xfffffffc


//--------------------- .text._Z11mover_autosPiS_i --------------------------
	.section	.text._Z11mover_autosPiS_i,"ax",@progbits
	.align	128
        .global         _Z11mover_autosPiS_i
        .type           _Z11mover_autosPiS_i,@function
        .size           _Z11mover_autosPiS_i,(.L_x_1 - _Z11mover_autosPiS_i)
        .other          _Z11mover_autosPiS_i,@"STO_CUDA_ENTRY STV_DEFAULT"
_Z11mover_autosPiS_i:
.text._Z11mover_autosPiS_i:
[----:B------:R-:W-:Y:S01]  /*0000*/  LDC R1, c[0x0][0x37c] ;  /* 0x0000df00ff017b82 */ /* 0x000fe20000000800 */
[----:B------:R-:W0:Y:S01]  /*0010*/  S2R R5, SR_TID.X ;  /* 0x0000000000057919 */ /* 0x000e220000002100 */
[----:B------:R-:W0:Y:S02]  /*0020*/  LDCU UR4, c[0x0][0x390] ;  /* 0x00007200ff0477ac */ /* 0x000e240008000800 */
[----:B0-----:R-:W-:-:S13]  /*0030*/  ISETP.GE.AND P0, PT, R5, UR4, PT ;  /* 0x0000000405007c0c */ /* 0x001fda000bf06270 */
[----:B------:R-:W-:Y:S05]  /*0040*/  @P0 EXIT ;  /* 0x000000000000094d */ /* 0x000fea0003800000 */
[----:B------:R-:W0:Y:S01]  /*0050*/  LDC.64 R2, c[0x0][0x388] ;  /* 0x0000e200ff027b82 */ /* 0x000e220000000a00 */
[----:B------:R-:W1:Y:S01]  /*0060*/  LDCU.64 UR4, c[0x0][0x358] ;  /* 0x00006b00ff0477ac */ /* 0x000e620008000a00 */
[----:B------:R-:W-:Y:S02]  /*0070*/  HFMA2 R7, -RZ, RZ, 0, 1.78813934326171875e-07 ;  /* 0x00000003ff077431 */ /* 0x000fe400000001ff */
[----:B0-----:R-:W-:-:S05]  /*0080*/  IMAD.WIDE.U32 R2, R5, 0x4, R2 ;  /* 0x0000000405027825 */ /* 0x001fca00078e0002 */
[----:B-1----:R-:W-:Y:S01]  /*0090*/  STG.E desc[UR4][R2.64], R7 ;  /* 0x0000000702007986 */ /* 0x002fe2000c101904 */
[----:B------:R-:W-:Y:S05]  /*00a0*/  EXIT ;  /* 0x000000000000794d */ /* 0x000fea0003800000 */
.L_x_0:
[----:B------:R-:W-:-:S00]  /*00b0*/  BRA `(.L_x_0) ;  /* 0xfffffffc00fc7947 */ /* 0x000fc0000383ffff */
[----:B------:R-:W-:-:S00]  /*00c0*/  NOP ;  /* 0x0000000000007918 */ /* 0x000fc00000000000 */
        /* <DEDUP_REMOVED lines=11> */
.L_x_1:


//--------------------- .nv.shared.reserved.0     --------------------------
	.section	.nv.shared.reserved.0,"aw",@nobits
	.weak		__nv_reservedSMEM_offset_0_alias
	.size		__nv_reservedSMEM_offset_0_alias, 0, 64
	.other		__nv_reservedSMEM_offset_0_alias,@"STO_CUDA_RESERVED_SHARED STV_DEFAULT"
__nv_reservedSMEM_offset_0_alias:
	.zero		0
	.zero		64


//--------------------- .nv.constant0._Z11mover_autosPiS_i --------------------------
	.section	.nv.constant0._Z11mover_autosPiS_i,"a",@progbits
	.sectionflags	@""
	.align	4
.nv.constant0._Z11mover_autosPiS_i:
	.zero		916


//--------------------- SYMBOLS --------------------------

	.type		.nv.reservedSmem.offset0,@object
	.size		.nv.reservedSmem.offset0,0x4
